//
// Generated by NVIDIA NVVM Compiler
//
// Compiler Build ID: CL-36424714
// Cuda compilation tools, release 13.0, V13.0.88
// Based on NVVM 20.0.0
//

.version 9.0
.target sm_100
.address_size 64

	// .globl	_Z21sumReductionOptimizedPiS_i
// _ZZ21sumReductionOptimizedPiS_iE9sharedMem has been demoted

.visible .entry _Z21sumReductionOptimizedPiS_i(
	.param .u64 .ptr .align 1 _Z21sumReductionOptimizedPiS_i_param_0,
	.param .u64 .ptr .align 1 _Z21sumReductionOptimizedPiS_i_param_1,
	.param .u32 _Z21sumReductionOptimizedPiS_i_param_2
)
{
	.reg .pred 	%p<6>;
	.reg .b32 	%r<25>;
	.reg .b64 	%rd<11>;
	// demoted variable
	.shared .align 4 .b8 _ZZ21sumReductionOptimizedPiS_iE9sharedMem[1024];
	ld.param.u64 	%rd1, [_Z21sumReductionOptimizedPiS_i_param_0];
	ld.param.u64 	%rd2, [_Z21sumReductionOptimizedPiS_i_param_1];
	ld.param.u32 	%r8, [_Z21sumReductionOptimizedPiS_i_param_2];
	mov.u32 	%r1, %tid.x;
	mov.u32 	%r2, %ctaid.x;
	mov.u32 	%r24, %ntid.x;
	mul.lo.s32 	%r9, %r24, %r2;
	shl.b32 	%r10, %r9, 1;
	add.s32 	%r4, %r10, %r1;
	setp.ge.u32 	%p1, %r4, %r8;
	shl.b32 	%r11, %r1, 2;
	mov.u32 	%r12, _ZZ21sumReductionOptimizedPiS_iE9sharedMem;
	add.s32 	%r5, %r12, %r11;
	@%p1 bra 	$L__BB0_2;
	cvta.to.global.u64 	%rd3, %rd1;
	mul.wide.u32 	%rd4, %r4, 4;
	add.s64 	%rd5, %rd3, %rd4;
	ld.global.u32 	%r14, [%rd5];
	add.s32 	%r15, %r4, %r24;
	mul.wide.u32 	%rd6, %r15, 4;
	add.s64 	%rd7, %rd3, %rd6;
	ld.global.u32 	%r16, [%rd7];
	add.s32 	%r17, %r16, %r14;
	st.shared.u32 	[%r5], %r17;
	bra.uni 	$L__BB0_3;
$L__BB0_2:
	mov.b32 	%r13, 0;
	st.shared.u32 	[%r5], %r13;
$L__BB0_3:
	bar.sync 	0;
	setp.lt.u32 	%p2, %r24, 2;
	@%p2 bra 	$L__BB0_7;
$L__BB0_4:
	shr.u32 	%r7, %r24, 1;
	setp.ge.u32 	%p3, %r1, %r7;
	@%p3 bra 	$L__BB0_6;
	shl.b32 	%r18, %r7, 2;
	add.s32 	%r19, %r5, %r18;
	ld.shared.u32 	%r20, [%r19];
	ld.shared.u32 	%r21, [%r5];
	add.s32 	%r22, %r21, %r20;
	st.shared.u32 	[%r5], %r22;
$L__BB0_6:
	bar.sync 	0;
	setp.gt.u32 	%p4, %r24, 3;
	mov.u32 	%r24, %r7;
	@%p4 bra 	$L__BB0_4;
$L__BB0_7:
	setp.ne.s32 	%p5, %r1, 0;
	@%p5 bra 	$L__BB0_9;
	ld.shared.u32 	%r23, [_ZZ21sumReductionOptimizedPiS_iE9sharedMem];
	cvta.to.global.u64 	%rd8, %rd2;
	mul.wide.u32 	%rd9, %r2, 4;
	add.s64 	%rd10, %rd8, %rd9;
	st.global.u32 	[%rd10], %r23;
$L__BB0_9:
	ret;

}


// ===== COMPILED SASS (sm_100) =====

	.target	sm_100

	.elftype	@"ET_EXEC"


//--------------------- .note.nv.tkinfo           --------------------------
	.section	.note.nv.tkinfo,"",@"SHT_NOTE"
	.sectionflags	@"SHF_NOTE_NV_TKINFO"
	.tkinfo
        /*0018*/ 	.word	0x00000002
        /*0030*/ 	.string	""
        /*0030*/ 	.string	"ptxas"
        /*0030*/ 	.string	"Cuda compilation tools, release 13.0, V13.0.88"
        /*0030*/ 	.string	"Build cuda_13.0.r13.0/compiler.36424714_0"
        /*0030*/ 	.string	"-arch sm_100 -m 64 "



//--------------------- .note.nv.cuinfo           --------------------------
	.section	.note.nv.cuinfo,"",@"SHT_NOTE"
	.sectionflags	@"SHF_NOTE_NV_CUINFO"
        /*0018*/ 	.short	0x0002
        /*001a*/ 	.short	0x0064
        /*001c*/ 	.short	0x0082
	.zero		2


//--------------------- .nv.info                  --------------------------
	.section	.nv.info,"",@"SHT_CUDA_INFO"
	.align	4


	//----- nvinfo : EIATTR_REGCOUNT
	.align		4
        /*0000*/ 	.byte	0x04, 0x2f
        /*0002*/ 	.short	(.L_1 - .L_0)
	.align		4
.L_0:
        /*0004*/ 	.word	index@(_Z21sumReductionOptimizedPiS_i)
        /*0008*/ 	.word	0x0000000e


	//----- nvinfo : EIATTR_FRAME_SIZE
	.align		4
.L_1:
        /*000c*/ 	.byte	0x04, 0x11
        /*000e*/ 	.short	(.L_3 - .L_2)
	.align		4
.L_2:
        /*0010*/ 	.word	index@(_Z21sumReductionOptimizedPiS_i)
        /*0014*/ 	.word	0x00000000


	//----- nvinfo : EIATTR_MIN_STACK_SIZE
	.align		4
.L_3:
        /*0018*/ 	.byte	0x04, 0x12
        /*001a*/ 	.short	(.L_5 - .L_4)
	.align		4
.L_4:
        /*001c*/ 	.word	index@(_Z21sumReductionOptimizedPiS_i)
        /*0020*/ 	.word	0x00000000
.L_5:


//--------------------- .nv.compat                --------------------------
	.section	.nv.compat,"",@"SHT_CUDA_COMPAT_INFO"
	.align	4
        /*0000*/ 	.byte	0x02, 0x09, 0x00, 0x00, 0x02, 0x02, 0x01, 0x00, 0x02, 0x05, 0x05, 0x00, 0x03, 0x07, 0x01, 0x01
        /*0010*/ 	.byte	0x02, 0x03, 0x00, 0x00, 0x02, 0x06, 0x01, 0x00, 0x04, 0x0b, 0x08, 0x00, 0x09, 0x00, 0x00, 0x00
        /*0020*/ 	.byte	0x00, 0x00, 0x00, 0x00


//--------------------- .nv.info._Z21sumReductionOptimizedPiS_i --------------------------
	.section	.nv.info._Z21sumReductionOptimizedPiS_i,"",@"SHT_CUDA_INFO"
	.sectionflags	@""
	.align	4


	//----- nvinfo : EIATTR_CUDA_API_VERSION
	.align		4
        /*0000*/ 	.byte	0x04, 0x37
        /*0002*/ 	.short	(.L_7 - .L_6)
.L_6:
        /*0004*/ 	.word	0x00000082


	//----- nvinfo : EIATTR_KPARAM_INFO
	.align		4
.L_7:
        /*0008*/ 	.byte	0x04, 0x17
        /*000a*/ 	.short	(.L_9 - .L_8)
.L_8:
        /*000c*/ 	.word	0x00000000
        /*0010*/ 	.short	0x0002
        /*0012*/ 	.short	0x0010
        /*0014*/ 	.byte	0x00, 0xf0, 0x11, 0x00


	//----- nvinfo : EIATTR_KPARAM_INFO
	.align		4
.L_9:
        /*0018*/ 	.byte	0x04, 0x17
        /*001a*/ 	.short	(.L_11 - .L_10)
.L_10:
        /*001c*/ 	.word	0x00000000
        /*0020*/ 	.short	0x0001
        /*0022*/ 	.short	0x0008
        /*0024*/ 	.byte	0x00, 0xf5, 0x21, 0x00


	//----- nvinfo : EIATTR_KPARAM_INFO
	.align		4
.L_11:
        /*0028*/ 	.byte	0x04, 0x17
        /*002a*/ 	.short	(.L_13 - .L_12)
.L_12:
        /*002c*/ 	.word	0x00000000
        /*0030*/ 	.short	0x0000
        /*0032*/ 	.short	0x0000
        /*0034*/ 	.byte	0x00, 0xf5, 0x21, 0x00


	//----- nvinfo : EIATTR_SPARSE_MMA_MASK
	.align		4
.L_13:
        /*0038*/ 	.byte	0x03, 0x50
        /*003a*/ 	.short	0x0000


	//----- nvinfo : EIATTR_MAXREG_COUNT
	.align		4
        /*003c*/ 	.byte	0x03, 0x1b
        /*003e*/ 	.short	0x00ff


	//----- nvinfo : EIATTR_NUM_BARRIERS
	.align		4
        /*0040*/ 	.byte	0x02, 0x4c
        /*0042*/ 	.byte	0x01
	.zero		1


	//----- nvinfo : EIATTR_MERCURY_ISA_VERSION
	.align		4
        /*0044*/ 	.byte	0x03, 0x5f
        /*0046*/ 	.short	0x0101


	//----- nvinfo : EIATTR_VRC_CTA_INIT_COUNT
	.align		4
        /*0048*/ 	.byte	0x02, 0x4a
	.zero		1
	.zero		1


	//----- nvinfo : EIATTR_EXIT_INSTR_OFFSETS
	.align		4
        /*004c*/ 	.byte	0x04, 0x1c
        /*004e*/ 	.short	(.L_15 - .L_14)


	//   ....[0]....
.L_14:
        /*0050*/ 	.word	0x00000260


	//   ....[1]....
        /*0054*/ 	.word	0x000002e0


	//----- nvinfo : EIATTR_CBANK_PARAM_SIZE
	.align		4
.L_15:
        /*0058*/ 	.byte	0x03, 0x19
        /*005a*/ 	.short	0x0014


	//----- nvinfo : EIATTR_PARAM_CBANK
	.align		4
        /*005c*/ 	.byte	0x04, 0x0a
        /*005e*/ 	.short	(.L_17 - .L_16)
	.align		4
.L_16:
        /*0060*/ 	.word	index@(.nv.constant0._Z21sumReductionOptimizedPiS_i)
        /*0064*/ 	.short	0x0380
        /*0066*/ 	.short	0x0014


	//----- nvinfo : EIATTR_SW_WAR
	.align		4
.L_17:
        /*0068*/ 	.byte	0x04, 0x36
        /*006a*/ 	.short	(.L_19 - .L_18)
.L_18:
        /*006c*/ 	.word	0x00000008
.L_19:


//--------------------- .nv.callgraph             --------------------------
	.section	.nv.callgraph,"",@"SHT_CUDA_CALLGRAPH"
	.align	4
	.sectionentsize	8
	.align		4
        /*0000*/ 	.word	0x00000000
	.align		4
        /*0004*/ 	.word	0xffffffff
	.align		4
        /*0008*/ 	.word	0x00000000
	.align		4
        /*000c*/ 	.word	0xfffffffe
	.align		4
        /*0010*/ 	.word	0x00000000
	.align		4
        /*0014*/ 	.word	0xfffffffd
	.align		4
        /*0018*/ 	.word	0x00000000
	.align		4
        /*001c*/ 	.word	0xfffffffc


//--------------------- .text._Z21sumReductionOptimizedPiS_i --------------------------
	.section	.text._Z21sumReductionOptimizedPiS_i,"ax",@progbits
	.align	128
        .global         _Z21sumReductionOptimizedPiS_i
        .type           _Z21sumReductionOptimizedPiS_i,@function
        .size           _Z21sumReductionOptimizedPiS_i,(.L_x_3 - _Z21sumReductionOptimizedPiS_i)
        .other          _Z21sumReductionOptimizedPiS_i,@"STO_CUDA_ENTRY STV_DEFAULT"
_Z21sumReductionOptimizedPiS_i:
.text._Z21sumReductionOptimizedPiS_i:
[----:B------:R-:W-:Y:S01]  /*0000*/  LDC R1, c[0x0][0x37c] ;  /* 0x0000df00ff017b82 */ /* 0x000fe20000000800 */
[----:B------:R-:W0:Y:S01]  /*0010*/  S2R R11, SR_CTAID.X ;  /* 0x00000000000b7919 */ /* 0x000e220000002500 */
[----:B------:R-:W1:Y:S01]  /*0020*/  LDCU UR4, c[0x0][0x360] ;  /* 0x00006c00ff0477ac */ /* 0x000e620008000800 */
[----:B------:R-:W2:Y:S01]  /*0030*/  S2R R9, SR_TID.X ;  /* 0x0000000000097919 */ /* 0x000ea20000002100 */
[----:B------:R-:W3:Y:S01]  /*0040*/  LDCU UR5, c[0x0][0x390] ;  /* 0x00007200ff0577ac */ /* 0x000ee20008000800 */
[----:B------:R-:W4:Y:S01]  /*0050*/  LDCU.64 UR6, c[0x0][0x358] ;  /* 0x00006b00ff0677ac */ /* 0x000f220008000a00 */
[----:B-1----:R-:W-:Y:S02]  /*0060*/  IMAD.U32 R6, RZ, RZ, UR4 ;  /* 0x00000004ff067e24 */ /* 0x002fe4000f8e00ff */
[----:B0-----:R-:W-:-:S04]  /*0070*/  IMAD R0, R11, UR4, RZ ;  /* 0x000000040b007c24 */ /* 0x001fc8000f8e02ff */
[----:B--2---:R-:W-:-:S05]  /*0080*/  IMAD R3, R0, 0x2, R9 ;  /* 0x0000000200037824 */ /* 0x004fca00078e0209 */
[----:B---3--:R-:W-:-:S13]  /*0090*/  ISETP.GE.U32.AND P1, PT, R3, UR5, PT ;  /* 0x0000000503007c0c */ /* 0x008fda000bf26070 */
[----:B------:R-:W0:Y:S01]  /*00a0*/  @!P1 LDC.64 R4, c[0x0][0x380] ;  /* 0x0000e000ff049b82 */ /* 0x000e220000000a00 */
[C---:B------:R-:W-:Y:S01]  /*00b0*/  @!P1 IADD3 R7, PT, PT, R3.reuse, R6, RZ ;  /* 0x0000000603079210 */ /* 0x040fe20007ffe0ff */
[----:B0-----:R-:W-:-:S04]  /*00c0*/  @!P1 IMAD.WIDE.U32 R2, R3, 0x4, R4 ;  /* 0x0000000403029825 */ /* 0x001fc800078e0004 */
[----:B------:R-:W-:Y:S02]  /*00d0*/  @!P1 IMAD.WIDE.U32 R4, R7, 0x4, R4 ;  /* 0x0000000407049825 */ /* 0x000fe400078e0004 */
[----:B----4-:R-:W2:Y:S04]  /*00e0*/  @!P1 LDG.E R2, desc[UR6][R2.64] ;  /* 0x0000000602029981 */ /* 0x010ea8000c1e1900 */
[----:B------:R-:W2:Y:S01]  /*00f0*/  @!P1 LDG.E R5, desc[UR6][R4.64] ;  /* 0x0000000604059981 */ /* 0x000ea2000c1e1900 */
[----:B------:R-:W0:Y:S01]  /*0100*/  S2UR UR5, SR_CgaCtaId ;  /* 0x00000000000579c3 */ /* 0x000e220000008800 */
[----:B------:R-:W-:Y:S01]  /*0110*/  UMOV UR4, 0x400 ;  /* 0x0000040000047882 */ /* 0x000fe20000000000 */
[----:B------:R-:W-:Y:S02]  /*0120*/  ISETP.GE.U32.AND P2, PT, R6, 0x2, PT ;  /* 0x000000020600780c */ /* 0x000fe40003f46070 */
[----:B------:R-:W-:Y:S01]  /*0130*/  ISETP.NE.AND P0, PT, R9, RZ, PT ;  /* 0x000000ff0900720c */ /* 0x000fe20003f05270 */
[----:B0-----:R-:W-:-:S06]  /*0140*/  ULEA UR4, UR5, UR4, 0x18 ;  /* 0x0000000405047291 */ /* 0x001fcc000f8ec0ff */
[----:B------:R-:W-:Y:S01]  /*0150*/  LEA R0, R9, UR4, 0x2 ;  /* 0x0000000409007c11 */ /* 0x000fe2000f8e10ff */
[----:B--2---:R-:W-:-:S05]  /*0160*/  @!P1 IMAD.IADD R7, R2, 0x1, R5 ;  /* 0x0000000102079824 */ /* 0x004fca00078e0205 */
[----:B------:R0:W-:Y:S04]  /*0170*/  @!P1 STS [R0], R7 ;  /* 0x0000000700009388 */ /* 0x0001e80000000800 */
[----:B------:R0:W-:Y:S01]  /*0180*/  @P1 STS [R0], RZ ;  /* 0x000000ff00001388 */ /* 0x0001e20000000800 */
[----:B------:R-:W-:Y:S06]  /*0190*/  BAR.SYNC.DEFER_BLOCKING 0x0 ;  /* 0x0000000000007b1d */ /* 0x000fec0000010000 */
[----:B------:R-:W-:Y:S05]  /*01a0*/  @!P2 BRA `(.L_x_0) ;  /* 0x00000000002ca947 */ /* 0x000fea0003800000 */
.L_x_1:
[----:B------:R-:W-:-:S04]  /*01b0*/  SHF.R.U32.HI R4, RZ, 0x1, R6 ;  /* 0x00000001ff047819 */ /* 0x000fc80000011606 */
[----:B------:R-:W-:-:S13]  /*01c0*/  ISETP.GE.U32.AND P1, PT, R9, R4, PT ;  /* 0x000000040900720c */ /* 0x000fda0003f26070 */
[----:B------:R-:W-:Y:S01]  /*01d0*/  @!P1 LEA R2, R4, R0, 0x2 ;  /* 0x0000000004029211 */ /* 0x000fe200078e10ff */
[----:B------:R-:W-:Y:S05]  /*01e0*/  @!P1 LDS R3, [R0] ;  /* 0x0000000000039984 */ /* 0x000fea0000000800 */
[----:B------:R-:W1:Y:S02]  /*01f0*/  @!P1 LDS R2, [R2] ;  /* 0x0000000002029984 */ /* 0x000e640000000800 */
[----:B-1----:R-:W-:-:S05]  /*0200*/  @!P1 IMAD.IADD R3, R2, 0x1, R3 ;  /* 0x0000000102039824 */ /* 0x002fca00078e0203 */
[----:B------:R1:W-:Y:S01]  /*0210*/  @!P1 STS [R0], R3 ;  /* 0x0000000300009388 */ /* 0x0003e20000000800 */
[----:B------:R-:W-:Y:S01]  /*0220*/  BAR.SYNC.DEFER_BLOCKING 0x0 ;  /* 0x0000000000007b1d */ /* 0x000fe20000010000 */
[----:B------:R-:W-:Y:S02]  /*0230*/  ISETP.GT.U32.AND P1, PT, R6, 0x3, PT ;  /* 0x000000030600780c */ /* 0x000fe40003f24070 */
[----:B------:R-:W-:-:S11]  /*0240*/  MOV R6, R4 ;  /* 0x0000000400067202 */ /* 0x000fd60000000f00 */
[----:B-1----:R-:W-:Y:S05]  /*0250*/  @P1 BRA `(.L_x_1) ;  /* 0xfffffffc00d41947 */ /* 0x002fea000383ffff */
.L_x_0:
[----:B------:R-:W-:Y:S05]  /*0260*/  @P0 EXIT ;  /* 0x000000000000094d */ /* 0x000fea0003800000 */
[----:B------:R-:W1:Y:S01]  /*0270*/  S2UR UR5, SR_CgaCtaId ;  /* 0x00000000000579c3 */ /* 0x000e620000008800 */
[----:B------:R-:W-:-:S07]  /*0280*/  UMOV UR4, 0x400 ;  /* 0x0000040000047882 */ /* 0x000fce0000000000 */
[----:B------:R-:W2:Y:S01]  /*0290*/  LDC.64 R2, c[0x0][0x388] ;  /* 0x0000e200ff027b82 */ /* 0x000ea20000000a00 */
[----:B-1----:R-:W-:Y:S01]  /*02a0*/  ULEA UR4, UR5, UR4, 0x18 ;  /* 0x0000000405047291 */ /* 0x002fe2000f8ec0ff */
[----:B--2---:R-:W-:-:S08]  /*02b0*/  IMAD.WIDE.U32 R2, R11, 0x4, R2 ;  /* 0x000000040b027825 */ /* 0x004fd000078e0002 */
[----:B------:R-:W1:Y:S04]  /*02c0*/  LDS R5, [UR4] ;  /* 0x00000004ff057984 */ /* 0x000e680008000800 */
[----:B-1----:R-:W-:Y:S01]  /*02d0*/  STG.E desc[UR6][R2.64], R5 ;  /* 0x0000000502007986 */ /* 0x002fe2000c101906 */
[----:B------:R-:W-:Y:S05]  /*02e0*/  EXIT ;  /* 0x000000000000794d */ /* 0x000fea0003800000 */
.L_x_2:
[----:B------:R-:W-:-:S00]  /*02f0*/  BRA `(.L_x_2) ;  /* 0xfffffffc00fc7947 */ /* 0x000fc0000383ffff */
[----:B------:R-:W-:-:S00]  /*0300*/  NOP ;  /* 0x0000000000007918 */ /* 0x000fc00000000000 */
[----:B------:R-:W-:-:S00]  /*0310*/  NOP ;  /* 0x0000000000007918 */ /* 0x000fc00000000000 */
[----:B------:R-:W-:-:S00]  /*0320*/  NOP ;  /* 0x0000000000007918 */ /* 0x000fc00000000000 */
[----:B------:R-:W-:-:S00]  /*0330*/  NOP ;  /* 0x0000000000007918 */ /* 0x000fc00000000000 */
[----:B------:R-:W-:-:S00]  /*0340*/  NOP ;  /* 0x0000000000007918 */ /* 0x000fc00000000000 */
[----:B------:R-:W-:-:S00]  /*0350*/  NOP ;  /* 0x0000000000007918 */ /* 0x000fc00000000000 */
[----:B------:R-:W-:-:S00]  /*0360*/  NOP ;  /* 0x0000000000007918 */ /* 0x000fc00000000000 */
[----:B------:R-:W-:-:S00]  /*0370*/  NOP ;  /* 0x0000000000007918 */ /* 0x000fc00000000000 */
.L_x_3:


//--------------------- .nv.shared._Z21sumReductionOptimizedPiS_i --------------------------
	.section	.nv.shared._Z21sumReductionOptimizedPiS_i,"aw",@nobits
	.sectionflags	@""
	.align	4
.nv.shared._Z21sumReductionOptimizedPiS_i:
	.zero		2048


//--------------------- .nv.shared.reserved.0     --------------------------
	.section	.nv.shared.reserved.0,"aw",@nobits
	.weak		__nv_reservedSMEM_offset_0_alias
	.size		__nv_reservedSMEM_offset_0_alias, 0, 64
	.other		__nv_reservedSMEM_offset_0_alias,@"STO_CUDA_RESERVED_SHARED STV_DEFAULT"
__nv_reservedSMEM_offset_0_alias:
	.zero		0
	.zero		64


//--------------------- .nv.constant0._Z21sumReductionOptimizedPiS_i --------------------------
	.section	.nv.constant0._Z21sumReductionOptimizedPiS_i,"a",@progbits
	.sectionflags	@""
	.align	4
.nv.constant0._Z21sumReductionOptimizedPiS_i:
	.zero		916


//--------------------- SYMBOLS --------------------------

	.type		.nv.reservedSmem.offset0,@object
	.size		.nv.reservedSmem.offset0,0x4
	.type		.nv.reservedSmem.cap,@object
	.size		.nv.reservedSmem.cap,0x4
